//
// Generated by NVIDIA NVVM Compiler
//
// Compiler Build ID: CL-36424714
// Cuda compilation tools, release 13.0, V13.0.88
// Based on NVVM 20.0.0
//

.version 9.0
.target sm_100
.address_size 64

	// .globl	_Z14kernelgpuUbou1IdEvPT_S1_S1_S1_S1_S1_S1_S1_S1_S1_S0_iiiiiiii

.visible .entry _Z14kernelgpuUbou1IdEvPT_S1_S1_S1_S1_S1_S1_S1_S1_S1_S0_iiiiiiii(
	.param .u64 .ptr .align 1 _Z14kernelgpuUbou1IdEvPT_S1_S1_S1_S1_S1_S1_S1_S1_S1_S0_iiiiiiii_param_0,
	.param .u64 .ptr .align 1 _Z14kernelgpuUbou1IdEvPT_S1_S1_S1_S1_S1_S1_S1_S1_S1_S0_iiiiiiii_param_1,
	.param .u64 .ptr .align 1 _Z14kernelgpuUbou1IdEvPT_S1_S1_S1_S1_S1_S1_S1_S1_S1_S0_iiiiiiii_param_2,
	.param .u64 .ptr .align 1 _Z14kernelgpuUbou1IdEvPT_S1_S1_S1_S1_S1_S1_S1_S1_S1_S0_iiiiiiii_param_3,
	.param .u64 .ptr .align 1 _Z14kernelgpuUbou1IdEvPT_S1_S1_S1_S1_S1_S1_S1_S1_S1_S0_iiiiiiii_param_4,
	.param .u64 .ptr .align 1 _Z14kernelgpuUbou1IdEvPT_S1_S1_S1_S1_S1_S1_S1_S1_S1_S0_iiiiiiii_param_5,
	.param .u64 .ptr .align 1 _Z14kernelgpuUbou1IdEvPT_S1_S1_S1_S1_S1_S1_S1_S1_S1_S0_iiiiiiii_param_6,
	.param .u64 .ptr .align 1 _Z14kernelgpuUbou1IdEvPT_S1_S1_S1_S1_S1_S1_S1_S1_S1_S0_iiiiiiii_param_7,
	.param .u64 .ptr .align 1 _Z14kernelgpuUbou1IdEvPT_S1_S1_S1_S1_S1_S1_S1_S1_S1_S0_iiiiiiii_param_8,
	.param .u64 .ptr .align 1 _Z14kernelgpuUbou1IdEvPT_S1_S1_S1_S1_S1_S1_S1_S1_S1_S0_iiiiiiii_param_9,
	.param .f64 _Z14kernelgpuUbou1IdEvPT_S1_S1_S1_S1_S1_S1_S1_S1_S1_S0_iiiiiiii_param_10,
	.param .u32 _Z14kernelgpuUbou1IdEvPT_S1_S1_S1_S1_S1_S1_S1_S1_S1_S0_iiiiiiii_param_11,
	.param .u32 _Z14kernelgpuUbou1IdEvPT_S1_S1_S1_S1_S1_S1_S1_S1_S1_S0_iiiiiiii_param_12,
	.param .u32 _Z14kernelgpuUbou1IdEvPT_S1_S1_S1_S1_S1_S1_S1_S1_S1_S0_iiiiiiii_param_13,
	.param .u32 _Z14kernelgpuUbou1IdEvPT_S1_S1_S1_S1_S1_S1_S1_S1_S1_S0_iiiiiiii_param_14,
	.param .u32 _Z14kernelgpuUbou1IdEvPT_S1_S1_S1_S1_S1_S1_S1_S1_S1_S0_iiiiiiii_param_15,
	.param .u32 _Z14kernelgpuUbou1IdEvPT_S1_S1_S1_S1_S1_S1_S1_S1_S1_S0_iiiiiiii_param_16,
	.param .u32 _Z14kernelgpuUbou1IdEvPT_S1_S1_S1_S1_S1_S1_S1_S1_S1_S0_iiiiiiii_param_17,
	.param .u32 _Z14kernelgpuUbou1IdEvPT_S1_S1_S1_S1_S1_S1_S1_S1_S1_S0_iiiiiiii_param_18
)
{
	.reg .pred 	%p<3>;
	.reg .b32 	%r<11>;
	.reg .b64 	%rd<7>;
	.reg .b64 	%fd<2>;

	ld.param.u64 	%rd2, [_Z14kernelgpuUbou1IdEvPT_S1_S1_S1_S1_S1_S1_S1_S1_S1_S0_iiiiiiii_param_0];
	ld.param.u64 	%rd3, [_Z14kernelgpuUbou1IdEvPT_S1_S1_S1_S1_S1_S1_S1_S1_S1_S0_iiiiiiii_param_9];
	ld.param.u32 	%r6, [_Z14kernelgpuUbou1IdEvPT_S1_S1_S1_S1_S1_S1_S1_S1_S1_S0_iiiiiiii_param_12];
	mov.u32 	%r7, %tid.x;
	mov.u32 	%r8, %ctaid.x;
	mov.u32 	%r1, %ntid.x;
	mad.lo.s32 	%r10, %r8, %r1, %r7;
	setp.ge.s32 	%p1, %r10, %r6;
	@%p1 bra 	$L__BB0_3;
	cvta.to.global.u64 	%rd4, %rd3;
	mov.u32 	%r9, %nctaid.x;
	mul.lo.s32 	%r3, %r1, %r9;
	ld.global.f64 	%fd1, [%rd4+8];
	cvta.to.global.u64 	%rd1, %rd2;
$L__BB0_2:
	mul.wide.s32 	%rd5, %r10, 8;
	add.s64 	%rd6, %rd1, %rd5;
	st.global.f64 	[%rd6], %fd1;
	add.s32 	%r10, %r10, %r3;
	setp.lt.s32 	%p2, %r10, %r6;
	@%p2 bra 	$L__BB0_2;
$L__BB0_3:
	ret;

}
	// .globl	_Z14kernelgpuUbou1IfEvPT_S1_S1_S1_S1_S1_S1_S1_S1_S1_S0_iiiiiiii
.visible .entry _Z14kernelgpuUbou1IfEvPT_S1_S1_S1_S1_S1_S1_S1_S1_S1_S0_iiiiiiii(
	.param .u64 .ptr .align 1 _Z14kernelgpuUbou1IfEvPT_S1_S1_S1_S1_S1_S1_S1_S1_S1_S0_iiiiiiii_param_0,
	.param .u64 .ptr .align 1 _Z14kernelgpuUbou1IfEvPT_S1_S1_S1_S1_S1_S1_S1_S1_S1_S0_iiiiiiii_param_1,
	.param .u64 .ptr .align 1 _Z14kernelgpuUbou1IfEvPT_S1_S1_S1_S1_S1_S1_S1_S1_S1_S0_iiiiiiii_param_2,
	.param .u64 .ptr .align 1 _Z14kernelgpuUbou1IfEvPT_S1_S1_S1_S1_S1_S1_S1_S1_S1_S0_iiiiiiii_param_3,
	.param .u64 .ptr .align 1 _Z14kernelgpuUbou1IfEvPT_S1_S1_S1_S1_S1_S1_S1_S1_S1_S0_iiiiiiii_param_4,
	.param .u64 .ptr .align 1 _Z14kernelgpuUbou1IfEvPT_S1_S1_S1_S1_S1_S1_S1_S1_S1_S0_iiiiiiii_param_5,
	.param .u64 .ptr .align 1 _Z14kernelgpuUbou1IfEvPT_S1_S1_S1_S1_S1_S1_S1_S1_S1_S0_iiiiiiii_param_6,
	.param .u64 .ptr .align 1 _Z14kernelgpuUbou1IfEvPT_S1_S1_S1_S1_S1_S1_S1_S1_S1_S0_iiiiiiii_param_7,
	.param .u64 .ptr .align 1 _Z14kernelgpuUbou1IfEvPT_S1_S1_S1_S1_S1_S1_S1_S1_S1_S0_iiiiiiii_param_8,
	.param .u64 .ptr .align 1 _Z14kernelgpuUbou1IfEvPT_S1_S1_S1_S1_S1_S1_S1_S1_S1_S0_iiiiiiii_param_9,
	.param .f32 _Z14kernelgpuUbou1IfEvPT_S1_S1_S1_S1_S1_S1_S1_S1_S1_S0_iiiiiiii_param_10,
	.param .u32 _Z14kernelgpuUbou1IfEvPT_S1_S1_S1_S1_S1_S1_S1_S1_S1_S0_iiiiiiii_param_11,
	.param .u32 _Z14kernelgpuUbou1IfEvPT_S1_S1_S1_S1_S1_S1_S1_S1_S1_S0_iiiiiiii_param_12,
	.param .u32 _Z14kernelgpuUbou1IfEvPT_S1_S1_S1_S1_S1_S1_S1_S1_S1_S0_iiiiiiii_param_13,
	.param .u32 _Z14kernelgpuUbou1IfEvPT_S1_S1_S1_S1_S1_S1_S1_S1_S1_S0_iiiiiiii_param_14,
	.param .u32 _Z14kernelgpuUbou1IfEvPT_S1_S1_S1_S1_S1_S1_S1_S1_S1_S0_iiiiiiii_param_15,
	.param .u32 _Z14kernelgpuUbou1IfEvPT_S1_S1_S1_S1_S1_S1_S1_S1_S1_S0_iiiiiiii_param_16,
	.param .u32 _Z14kernelgpuUbou1IfEvPT_S1_S1_S1_S1_S1_S1_S1_S1_S1_S0_iiiiiiii_param_17,
	.param .u32 _Z14kernelgpuUbou1IfEvPT_S1_S1_S1_S1_S1_S1_S1_S1_S1_S0_iiiiiiii_param_18
)
{
	.reg .pred 	%p<3>;
	.reg .b32 	%r<11>;
	.reg .b32 	%f<2>;
	.reg .b64 	%rd<7>;

	ld.param.u64 	%rd2, [_Z14kernelgpuUbou1IfEvPT_S1_S1_S1_S1_S1_S1_S1_S1_S1_S0_iiiiiiii_param_0];
	ld.param.u64 	%rd3, [_Z14kernelgpuUbou1IfEvPT_S1_S1_S1_S1_S1_S1_S1_S1_S1_S0_iiiiiiii_param_9];
	ld.param.u32 	%r6, [_Z14kernelgpuUbou1IfEvPT_S1_S1_S1_S1_S1_S1_S1_S1_S1_S0_iiiiiiii_param_12];
	mov.u32 	%r7, %tid.x;
	mov.u32 	%r8, %ctaid.x;
	mov.u32 	%r1, %ntid.x;
	mad.lo.s32 	%r10, %r8, %r1, %r7;
	setp.ge.s32 	%p1, %r10, %r6;
	@%p1 bra 	$L__BB1_3;
	cvta.to.global.u64 	%rd4, %rd3;
	mov.u32 	%r9, %nctaid.x;
	mul.lo.s32 	%r3, %r1, %r9;
	ld.global.f32 	%f1, [%rd4+4];
	cvta.to.global.u64 	%rd1, %rd2;
$L__BB1_2:
	mul.wide.s32 	%rd5, %r10, 4;
	add.s64 	%rd6, %rd1, %rd5;
	st.global.f32 	[%rd6], %f1;
	add.s32 	%r10, %r10, %r3;
	setp.lt.s32 	%p2, %r10, %r6;
	@%p2 bra 	$L__BB1_2;
$L__BB1_3:
	ret;

}


// ===== COMPILED SASS (sm_100) =====

	.target	sm_100

	.elftype	@"ET_EXEC"


//--------------------- .note.nv.tkinfo           --------------------------
	.section	.note.nv.tkinfo,"",@"SHT_NOTE"
	.sectionflags	@"SHF_NOTE_NV_TKINFO"
	.tkinfo
        /*0018*/ 	.word	0x00000002
        /*0030*/ 	.string	""
        /*0030*/ 	.string	"ptxas"
        /*0030*/ 	.string	"Cuda compilation tools, release 13.0, V13.0.88"
        /*0030*/ 	.string	"Build cuda_13.0.r13.0/compiler.36424714_0"
        /*0030*/ 	.string	"-arch sm_100 -m 64 "



//--------------------- .note.nv.cuinfo           --------------------------
	.section	.note.nv.cuinfo,"",@"SHT_NOTE"
	.sectionflags	@"SHF_NOTE_NV_CUINFO"
        /*0018*/ 	.short	0x0002
        /*001a*/ 	.short	0x0064
        /*001c*/ 	.short	0x0082
	.zero		2


//--------------------- .nv.info                  --------------------------
	.section	.nv.info,"",@"SHT_CUDA_INFO"
	.align	4


	//----- nvinfo : EIATTR_REGCOUNT
	.align		4
        /*0000*/ 	.byte	0x04, 0x2f
        /*0002*/ 	.short	(.L_1 - .L_0)
	.align		4
.L_0:
        /*0004*/ 	.word	index@(_Z14kernelgpuUbou1IdEvPT_S1_S1_S1_S1_S1_S1_S1_S1_S1_S0_iiiiiiii)
        /*0008*/ 	.word	0x0000000c


	//----- nvinfo : EIATTR_FRAME_SIZE
	.align		4
.L_1:
        /*000c*/ 	.byte	0x04, 0x11
        /*000e*/ 	.short	(.L_3 - .L_2)
	.align		4
.L_2:
        /*0010*/ 	.word	index@(_Z14kernelgpuUbou1IdEvPT_S1_S1_S1_S1_S1_S1_S1_S1_S1_S0_iiiiiiii)
        /*0014*/ 	.word	0x00000000


	//----- nvinfo : EIATTR_REGCOUNT
	.align		4
.L_3:
        /*0018*/ 	.byte	0x04, 0x2f
        /*001a*/ 	.short	(.L_5 - .L_4)
	.align		4
.L_4:
        /*001c*/ 	.word	index@(_Z14kernelgpuUbou1IfEvPT_S1_S1_S1_S1_S1_S1_S1_S1_S1_S0_iiiiiiii)
        /*0020*/ 	.word	0x0000000c


	//----- nvinfo : EIATTR_FRAME_SIZE
	.align		4
.L_5:
        /*0024*/ 	.byte	0x04, 0x11
        /*0026*/ 	.short	(.L_7 - .L_6)
	.align		4
.L_6:
        /*0028*/ 	.word	index@(_Z14kernelgpuUbou1IfEvPT_S1_S1_S1_S1_S1_S1_S1_S1_S1_S0_iiiiiiii)
        /*002c*/ 	.word	0x00000000


	//----- nvinfo : EIATTR_MIN_STACK_SIZE
	.align		4
.L_7:
        /*0030*/ 	.byte	0x04, 0x12
        /*0032*/ 	.short	(.L_9 - .L_8)
	.align		4
.L_8:
        /*0034*/ 	.word	index@(_Z14kernelgpuUbou1IfEvPT_S1_S1_S1_S1_S1_S1_S1_S1_S1_S0_iiiiiiii)
        /*0038*/ 	.word	0x00000000


	//----- nvinfo : EIATTR_MIN_STACK_SIZE
	.align		4
.L_9:
        /*003c*/ 	.byte	0x04, 0x12
        /*003e*/ 	.short	(.L_11 - .L_10)
	.align		4
.L_10:
        /*0040*/ 	.word	index@(_Z14kernelgpuUbou1IdEvPT_S1_S1_S1_S1_S1_S1_S1_S1_S1_S0_iiiiiiii)
        /*0044*/ 	.word	0x00000000
.L_11:


//--------------------- .nv.compat                --------------------------
	.section	.nv.compat,"",@"SHT_CUDA_COMPAT_INFO"
	.align	4
        /*0000*/ 	.byte	0x02, 0x09, 0x00, 0x00, 0x02, 0x02, 0x01, 0x00, 0x02, 0x05, 0x05, 0x00, 0x03, 0x07, 0x01, 0x01
        /*0010*/ 	.byte	0x02, 0x03, 0x00, 0x00, 0x02, 0x06, 0x01, 0x00, 0x04, 0x0b, 0x08, 0x00, 0x09, 0x00, 0x00, 0x00
        /*0020*/ 	.byte	0x00, 0x00, 0x00, 0x00


//--------------------- .nv.info._Z14kernelgpuUbou1IfEvPT_S1_S1_S1_S1_S1_S1_S1_S1_S1_S0_iiiiiiii --------------------------
	.section	.nv.info._Z14kernelgpuUbou1IfEvPT_S1_S1_S1_S1_S1_S1_S1_S1_S1_S0_iiiiiiii,"",@"SHT_CUDA_INFO"
	.sectionflags	@""
	.align	4


	//----- nvinfo : EIATTR_CUDA_API_VERSION
	.align		4
        /*0000*/ 	.byte	0x04, 0x37
        /*0002*/ 	.short	(.L_13 - .L_12)
.L_12:
        /*0004*/ 	.word	0x00000082


	//----- nvinfo : EIATTR_KPARAM_INFO
	.align		4
.L_13:
        /*0008*/ 	.byte	0x04, 0x17
        /*000a*/ 	.short	(.L_15 - .L_14)
.L_14:
        /*000c*/ 	.word	0x00000000
        /*0010*/ 	.short	0x0012
        /*0012*/ 	.short	0x0070
        /*0014*/ 	.byte	0x00, 0xf0, 0x11, 0x00


	//----- nvinfo : EIATTR_KPARAM_INFO
	.align		4
.L_15:
        /*0018*/ 	.byte	0x04, 0x17
        /*001a*/ 	.short	(.L_17 - .L_16)
.L_16:
        /*001c*/ 	.word	0x00000000
        /*0020*/ 	.short	0x0011
        /*0022*/ 	.short	0x006c
        /*0024*/ 	.byte	0x00, 0xf0, 0x11, 0x00


	//----- nvinfo : EIATTR_KPARAM_INFO
	.align		4
.L_17:
        /*0028*/ 	.byte	0x04, 0x17
        /*002a*/ 	.short	(.L_19 - .L_18)
.L_18:
        /*002c*/ 	.word	0x00000000
        /*0030*/ 	.short	0x0010
        /*0032*/ 	.short	0x0068
        /*0034*/ 	.byte	0x00, 0xf0, 0x11, 0x00


	//----- nvinfo : EIATTR_KPARAM_INFO
	.align		4
.L_19:
        /*0038*/ 	.byte	0x04, 0x17
        /*003a*/ 	.short	(.L_21 - .L_20)
.L_20:
        /*003c*/ 	.word	0x00000000
        /*0040*/ 	.short	0x000f
        /*0042*/ 	.short	0x0064
        /*0044*/ 	.byte	0x00, 0xf0, 0x11, 0x00


	//----- nvinfo : EIATTR_KPARAM_INFO
	.align		4
.L_21:
        /*0048*/ 	.byte	0x04, 0x17
        /*004a*/ 	.short	(.L_23 - .L_22)
.L_22:
        /*004c*/ 	.word	0x00000000
        /*0050*/ 	.short	0x000e
        /*0052*/ 	.short	0x0060
        /*0054*/ 	.byte	0x00, 0xf0, 0x11, 0x00


	//----- nvinfo : EIATTR_KPARAM_INFO
	.align		4
.L_23:
        /*0058*/ 	.byte	0x04, 0x17
        /*005a*/ 	.short	(.L_25 - .L_24)
.L_24:
        /*005c*/ 	.word	0x00000000
        /*0060*/ 	.short	0x000d
        /*0062*/ 	.short	0x005c
        /*0064*/ 	.byte	0x00, 0xf0, 0x11, 0x00


	//----- nvinfo : EIATTR_KPARAM_INFO
	.align		4
.L_25:
        /*0068*/ 	.byte	0x04, 0x17
        /*006a*/ 	.short	(.L_27 - .L_26)
.L_26:
        /*006c*/ 	.word	0x00000000
        /*0070*/ 	.short	0x000c
        /*0072*/ 	.short	0x0058
        /*0074*/ 	.byte	0x00, 0xf0, 0x11, 0x00


	//----- nvinfo : EIATTR_KPARAM_INFO
	.align		4
.L_27:
        /*0078*/ 	.byte	0x04, 0x17
        /*007a*/ 	.short	(.L_29 - .L_28)
.L_28:
        /*007c*/ 	.word	0x00000000
        /*0080*/ 	.short	0x000b
        /*0082*/ 	.short	0x0054
        /*0084*/ 	.byte	0x00, 0xf0, 0x11, 0x00


	//----- nvinfo : EIATTR_KPARAM_INFO
	.align		4
.L_29:
        /*0088*/ 	.byte	0x04, 0x17
        /*008a*/ 	.short	(.L_31 - .L_30)
.L_30:
        /*008c*/ 	.word	0x00000000
        /*0090*/ 	.short	0x000a
        /*0092*/ 	.short	0x0050
        /*0094*/ 	.byte	0x00, 0xf0, 0x11, 0x00


	//----- nvinfo : EIATTR_KPARAM_INFO
	.align		4
.L_31:
        /*0098*/ 	.byte	0x04, 0x17
        /*009a*/ 	.short	(.L_33 - .L_32)
.L_32:
        /*009c*/ 	.word	0x00000000
        /*00a0*/ 	.short	0x0009
        /*00a2*/ 	.short	0x0048
        /*00a4*/ 	.byte	0x00, 0xf5, 0x21, 0x00


	//----- nvinfo : EIATTR_KPARAM_INFO
	.align		4
.L_33:
        /*00a8*/ 	.byte	0x04, 0x17
        /*00aa*/ 	.short	(.L_35 - .L_34)
.L_34:
        /*00ac*/ 	.word	0x00000000
        /*00b0*/ 	.short	0x0008
        /*00b2*/ 	.short	0x0040
        /*00b4*/ 	.byte	0x00, 0xf5, 0x21, 0x00


	//----- nvinfo : EIATTR_KPARAM_INFO
	.align		4
.L_35:
        /*00b8*/ 	.byte	0x04, 0x17
        /*00ba*/ 	.short	(.L_37 - .L_36)
.L_36:
        /*00bc*/ 	.word	0x00000000
        /*00c0*/ 	.short	0x0007
        /*00c2*/ 	.short	0x0038
        /*00c4*/ 	.byte	0x00, 0xf5, 0x21, 0x00


	//----- nvinfo : EIATTR_KPARAM_INFO
	.align		4
.L_37:
        /*00c8*/ 	.byte	0x04, 0x17
        /*00ca*/ 	.short	(.L_39 - .L_38)
.L_38:
        /*00cc*/ 	.word	0x00000000
        /*00d0*/ 	.short	0x0006
        /*00d2*/ 	.short	0x0030
        /*00d4*/ 	.byte	0x00, 0xf5, 0x21, 0x00


	//----- nvinfo : EIATTR_KPARAM_INFO
	.align		4
.L_39:
        /*00d8*/ 	.byte	0x04, 0x17
        /*00da*/ 	.short	(.L_41 - .L_40)
.L_40:
        /*00dc*/ 	.word	0x00000000
        /*00e0*/ 	.short	0x0005
        /*00e2*/ 	.short	0x0028
        /*00e4*/ 	.byte	0x00, 0xf5, 0x21, 0x00


	//----- nvinfo : EIATTR_KPARAM_INFO
	.align		4
.L_41:
        /*00e8*/ 	.byte	0x04, 0x17
        /*00ea*/ 	.short	(.L_43 - .L_42)
.L_42:
        /*00ec*/ 	.word	0x00000000
        /*00f0*/ 	.short	0x0004
        /*00f2*/ 	.short	0x0020
        /*00f4*/ 	.byte	0x00, 0xf5, 0x21, 0x00


	//----- nvinfo : EIATTR_KPARAM_INFO
	.align		4
.L_43:
        /*00f8*/ 	.byte	0x04, 0x17
        /*00fa*/ 	.short	(.L_45 - .L_44)
.L_44:
        /*00fc*/ 	.word	0x00000000
        /*0100*/ 	.short	0x0003
        /*0102*/ 	.short	0x0018
        /*0104*/ 	.byte	0x00, 0xf5, 0x21, 0x00


	//----- nvinfo : EIATTR_KPARAM_INFO
	.align		4
.L_45:
        /*0108*/ 	.byte	0x04, 0x17
        /*010a*/ 	.short	(.L_47 - .L_46)
.L_46:
        /*010c*/ 	.word	0x00000000
        /*0110*/ 	.short	0x0002
        /*0112*/ 	.short	0x0010
        /*0114*/ 	.byte	0x00, 0xf5, 0x21, 0x00


	//----- nvinfo : EIATTR_KPARAM_INFO
	.align		4
.L_47:
        /*0118*/ 	.byte	0x04, 0x17
        /*011a*/ 	.short	(.L_49 - .L_48)
.L_48:
        /*011c*/ 	.word	0x00000000
        /*0120*/ 	.short	0x0001
        /*0122*/ 	.short	0x0008
        /*0124*/ 	.byte	0x00, 0xf5, 0x21, 0x00


	//----- nvinfo : EIATTR_KPARAM_INFO
	.align		4
.L_49:
        /*0128*/ 	.byte	0x04, 0x17
        /*012a*/ 	.short	(.L_51 - .L_50)
.L_50:
        /*012c*/ 	.word	0x00000000
        /*0130*/ 	.short	0x0000
        /*0132*/ 	.short	0x0000
        /*0134*/ 	.byte	0x00, 0xf5, 0x21, 0x00


	//----- nvinfo : EIATTR_SPARSE_MMA_MASK
	.align		4
.L_51:
        /*0138*/ 	.byte	0x03, 0x50
        /*013a*/ 	.short	0x0000


	//----- nvinfo : EIATTR_MAXREG_COUNT
	.align		4
        /*013c*/ 	.byte	0x03, 0x1b
        /*013e*/ 	.short	0x00ff


	//----- nvinfo : EIATTR_MERCURY_ISA_VERSION
	.align		4
        /*0140*/ 	.byte	0x03, 0x5f
        /*0142*/ 	.short	0x0101


	//----- nvinfo : EIATTR_VRC_CTA_INIT_COUNT
	.align		4
        /*0144*/ 	.byte	0x02, 0x4a
	.zero		1
	.zero		1


	//----- nvinfo : EIATTR_EXIT_INSTR_OFFSETS
	.align		4
        /*0148*/ 	.byte	0x04, 0x1c
        /*014a*/ 	.short	(.L_53 - .L_52)


	//   ....[0]....
.L_52:
        /*014c*/ 	.word	0x00000070


	//   ....[1]....
        /*0150*/ 	.word	0x00000130


	//----- nvinfo : EIATTR_CRS_STACK_SIZE
	.align		4
.L_53:
        /*0154*/ 	.byte	0x04, 0x1e
        /*0156*/ 	.short	(.L_55 - .L_54)
.L_54:
        /*0158*/ 	.word	0x00000000


	//----- nvinfo : EIATTR_CBANK_PARAM_SIZE
	.align		4
.L_55:
        /*015c*/ 	.byte	0x03, 0x19
        /*015e*/ 	.short	0x0074


	//----- nvinfo : EIATTR_PARAM_CBANK
	.align		4
        /*0160*/ 	.byte	0x04, 0x0a
        /*0162*/ 	.short	(.L_57 - .L_56)
	.align		4
.L_56:
        /*0164*/ 	.word	index@(.nv.constant0._Z14kernelgpuUbou1IfEvPT_S1_S1_S1_S1_S1_S1_S1_S1_S1_S0_iiiiiiii)
        /*0168*/ 	.short	0x0380
        /*016a*/ 	.short	0x0074


	//----- nvinfo : EIATTR_SW_WAR
	.align		4
.L_57:
        /*016c*/ 	.byte	0x04, 0x36
        /*016e*/ 	.short	(.L_59 - .L_58)
.L_58:
        /*0170*/ 	.word	0x00000008
.L_59:


//--------------------- .nv.info._Z14kernelgpuUbou1IdEvPT_S1_S1_S1_S1_S1_S1_S1_S1_S1_S0_iiiiiiii --------------------------
	.section	.nv.info._Z14kernelgpuUbou1IdEvPT_S1_S1_S1_S1_S1_S1_S1_S1_S1_S0_iiiiiiii,"",@"SHT_CUDA_INFO"
	.sectionflags	@""
	.align	4


	//----- nvinfo : EIATTR_CUDA_API_VERSION
	.align		4
        /*0000*/ 	.byte	0x04, 0x37
        /*0002*/ 	.short	(.L_61 - .L_60)
.L_60:
        /*0004*/ 	.word	0x00000082


	//----- nvinfo : EIATTR_KPARAM_INFO
	.align		4
.L_61:
        /*0008*/ 	.byte	0x04, 0x17
        /*000a*/ 	.short	(.L_63 - .L_62)
.L_62:
        /*000c*/ 	.word	0x00000000
        /*0010*/ 	.short	0x0012
        /*0012*/ 	.short	0x0074
        /*0014*/ 	.byte	0x00, 0xf0, 0x11, 0x00


	//----- nvinfo : EIATTR_KPARAM_INFO
	.align		4
.L_63:
        /*0018*/ 	.byte	0x04, 0x17
        /*001a*/ 	.short	(.L_65 - .L_64)
.L_64:
        /*001c*/ 	.word	0x00000000
        /*0020*/ 	.short	0x0011
        /*0022*/ 	.short	0x0070
        /*0024*/ 	.byte	0x00, 0xf0, 0x11, 0x00


	//----- nvinfo : EIATTR_KPARAM_INFO
	.align		4
.L_65:
        /*0028*/ 	.byte	0x04, 0x17
        /*002a*/ 	.short	(.L_67 - .L_66)
.L_66:
        /*002c*/ 	.word	0x00000000
        /*0030*/ 	.short	0x0010
        /*0032*/ 	.short	0x006c
        /*0034*/ 	.byte	0x00, 0xf0, 0x11, 0x00


	//----- nvinfo : EIATTR_KPARAM_INFO
	.align		4
.L_67:
        /*0038*/ 	.byte	0x04, 0x17
        /*003a*/ 	.short	(.L_69 - .L_68)
.L_68:
        /*003c*/ 	.word	0x00000000
        /*0040*/ 	.short	0x000f
        /*0042*/ 	.short	0x0068
        /*0044*/ 	.byte	0x00, 0xf0, 0x11, 0x00


	//----- nvinfo : EIATTR_KPARAM_INFO
	.align		4
.L_69:
        /*0048*/ 	.byte	0x04, 0x17
        /*004a*/ 	.short	(.L_71 - .L_70)
.L_70:
        /*004c*/ 	.word	0x00000000
        /*0050*/ 	.short	0x000e
        /*0052*/ 	.short	0x0064
        /*0054*/ 	.byte	0x00, 0xf0, 0x11, 0x00


	//----- nvinfo : EIATTR_KPARAM_INFO
	.align		4
.L_71:
        /*0058*/ 	.byte	0x04, 0x17
        /*005a*/ 	.short	(.L_73 - .L_72)
.L_72:
        /*005c*/ 	.word	0x00000000
        /*0060*/ 	.short	0x000d
        /*0062*/ 	.short	0x0060
        /*0064*/ 	.byte	0x00, 0xf0, 0x11, 0x00


	//----- nvinfo : EIATTR_KPARAM_INFO
	.align		4
.L_73:
        /*0068*/ 	.byte	0x04, 0x17
        /*006a*/ 	.short	(.L_75 - .L_74)
.L_74:
        /*006c*/ 	.word	0x00000000
        /*0070*/ 	.short	0x000c
        /*0072*/ 	.short	0x005c
        /*0074*/ 	.byte	0x00, 0xf0, 0x11, 0x00


	//----- nvinfo : EIATTR_KPARAM_INFO
	.align		4
.L_75:
        /*0078*/ 	.byte	0x04, 0x17
        /*007a*/ 	.short	(.L_77 - .L_76)
.L_76:
        /*007c*/ 	.word	0x00000000
        /*0080*/ 	.short	0x000b
        /*0082*/ 	.short	0x0058
        /*0084*/ 	.byte	0x00, 0xf0, 0x11, 0x00


	//----- nvinfo : EIATTR_KPARAM_INFO
	.align		4
.L_77:
        /*0088*/ 	.byte	0x04, 0x17
        /*008a*/ 	.short	(.L_79 - .L_78)
.L_78:
        /*008c*/ 	.word	0x00000000
        /*0090*/ 	.short	0x000a
        /*0092*/ 	.short	0x0050
        /*0094*/ 	.byte	0x00, 0xf0, 0x21, 0x00


	//----- nvinfo : EIATTR_KPARAM_INFO
	.align		4
.L_79:
        /*0098*/ 	.byte	0x04, 0x17
        /*009a*/ 	.short	(.L_81 - .L_80)
.L_80:
        /*009c*/ 	.word	0x00000000
        /*00a0*/ 	.short	0x0009
        /*00a2*/ 	.short	0x0048
        /*00a4*/ 	.byte	0x00, 0xf5, 0x21, 0x00


	//----- nvinfo : EIATTR_KPARAM_INFO
	.align		4
.L_81:
        /*00a8*/ 	.byte	0x04, 0x17
        /*00aa*/ 	.short	(.L_83 - .L_82)
.L_82:
        /*00ac*/ 	.word	0x00000000
        /*00b0*/ 	.short	0x0008
        /*00b2*/ 	.short	0x0040
        /*00b4*/ 	.byte	0x00, 0xf5, 0x21, 0x00


	//----- nvinfo : EIATTR_KPARAM_INFO
	.align		4
.L_83:
        /*00b8*/ 	.byte	0x04, 0x17
        /*00ba*/ 	.short	(.L_85 - .L_84)
.L_84:
        /*00bc*/ 	.word	0x00000000
        /*00c0*/ 	.short	0x0007
        /*00c2*/ 	.short	0x0038
        /*00c4*/ 	.byte	0x00, 0xf5, 0x21, 0x00


	//----- nvinfo : EIATTR_KPARAM_INFO
	.align		4
.L_85:
        /*00c8*/ 	.byte	0x04, 0x17
        /*00ca*/ 	.short	(.L_87 - .L_86)
.L_86:
        /*00cc*/ 	.word	0x00000000
        /*00d0*/ 	.short	0x0006
        /*00d2*/ 	.short	0x0030
        /*00d4*/ 	.byte	0x00, 0xf5, 0x21, 0x00


	//----- nvinfo : EIATTR_KPARAM_INFO
	.align		4
.L_87:
        /*00d8*/ 	.byte	0x04, 0x17
        /*00da*/ 	.short	(.L_89 - .L_88)
.L_88:
        /*00dc*/ 	.word	0x00000000
        /*00e0*/ 	.short	0x0005
        /*00e2*/ 	.short	0x0028
        /*00e4*/ 	.byte	0x00, 0xf5, 0x21, 0x00


	//----- nvinfo : EIATTR_KPARAM_INFO
	.align		4
.L_89:
        /*00e8*/ 	.byte	0x04, 0x17
        /*00ea*/ 	.short	(.L_91 - .L_90)
.L_90:
        /*00ec*/ 	.word	0x00000000
        /*00f0*/ 	.short	0x0004
        /*00f2*/ 	.short	0x0020
        /*00f4*/ 	.byte	0x00, 0xf5, 0x21, 0x00


	//----- nvinfo : EIATTR_KPARAM_INFO
	.align		4
.L_91:
        /*00f8*/ 	.byte	0x04, 0x17
        /*00fa*/ 	.short	(.L_93 - .L_92)
.L_92:
        /*00fc*/ 	.word	0x00000000
        /*0100*/ 	.short	0x0003
        /*0102*/ 	.short	0x0018
        /*0104*/ 	.byte	0x00, 0xf5, 0x21, 0x00


	//----- nvinfo : EIATTR_KPARAM_INFO
	.align		4
.L_93:
        /*0108*/ 	.byte	0x04, 0x17
        /*010a*/ 	.short	(.L_95 - .L_94)
.L_94:
        /*010c*/ 	.word	0x00000000
        /*0110*/ 	.short	0x0002
        /*0112*/ 	.short	0x0010
        /*0114*/ 	.byte	0x00, 0xf5, 0x21, 0x00


	//----- nvinfo : EIATTR_KPARAM_INFO
	.align		4
.L_95:
        /*0118*/ 	.byte	0x04, 0x17
        /*011a*/ 	.short	(.L_97 - .L_96)
.L_96:
        /*011c*/ 	.word	0x00000000
        /*0120*/ 	.short	0x0001
        /*0122*/ 	.short	0x0008
        /*0124*/ 	.byte	0x00, 0xf5, 0x21, 0x00


	//----- nvinfo : EIATTR_KPARAM_INFO
	.align		4
.L_97:
        /*0128*/ 	.byte	0x04, 0x17
        /*012a*/ 	.short	(.L_99 - .L_98)
.L_98:
        /*012c*/ 	.word	0x00000000
        /*0130*/ 	.short	0x0000
        /*0132*/ 	.short	0x0000
        /*0134*/ 	.byte	0x00, 0xf5, 0x21, 0x00


	//----- nvinfo : EIATTR_SPARSE_MMA_MASK
	.align		4
.L_99:
        /*0138*/ 	.byte	0x03, 0x50
        /*013a*/ 	.short	0x0000


	//----- nvinfo : EIATTR_MAXREG_COUNT
	.align		4
        /*013c*/ 	.byte	0x03, 0x1b
        /*013e*/ 	.short	0x00ff


	//----- nvinfo : EIATTR_MERCURY_ISA_VERSION
	.align		4
        /*0140*/ 	.byte	0x03, 0x5f
        /*0142*/ 	.short	0x0101


	//----- nvinfo : EIATTR_VRC_CTA_INIT_COUNT
	.align		4
        /*0144*/ 	.byte	0x02, 0x4a
	.zero		1
	.zero		1


	//----- nvinfo : EIATTR_EXIT_INSTR_OFFSETS
	.align		4
        /*0148*/ 	.byte	0x04, 0x1c
        /*014a*/ 	.short	(.L_101 - .L_100)


	//   ....[0]....
.L_100:
        /*014c*/ 	.word	0x00000070


	//   ....[1]....
        /*0150*/ 	.word	0x00000130


	//----- nvinfo : EIATTR_CRS_STACK_SIZE
	.align		4
.L_101:
        /*0154*/ 	.byte	0x04, 0x1e
        /*0156*/ 	.short	(.L_103 - .L_102)
.L_102:
        /*0158*/ 	.word	0x00000000


	//----- nvinfo : EIATTR_CBANK_PARAM_SIZE
	.align		4
.L_103:
        /*015c*/ 	.byte	0x03, 0x19
        /*015e*/ 	.short	0x0078


	//----- nvinfo : EIATTR_PARAM_CBANK
	.align		4
        /*0160*/ 	.byte	0x04, 0x0a
        /*0162*/ 	.short	(.L_105 - .L_104)
	.align		4
.L_104:
        /*0164*/ 	.word	index@(.nv.constant0._Z14kernelgpuUbou1IdEvPT_S1_S1_S1_S1_S1_S1_S1_S1_S1_S0_iiiiiiii)
        /*0168*/ 	.short	0x0380
        /*016a*/ 	.short	0x0078


	//----- nvinfo : EIATTR_SW_WAR
	.align		4
.L_105:
        /*016c*/ 	.byte	0x04, 0x36
        /*016e*/ 	.short	(.L_107 - .L_106)
.L_106:
        /*0170*/ 	.word	0x00000008
.L_107:


//--------------------- .nv.callgraph             --------------------------
	.section	.nv.callgraph,"",@"SHT_CUDA_CALLGRAPH"
	.align	4
	.sectionentsize	8
	.align		4
        /*0000*/ 	.word	0x00000000
	.align		4
        /*0004*/ 	.word	0xffffffff
	.align		4
        /*0008*/ 	.word	0x00000000
	.align		4
        /*000c*/ 	.word	0xfffffffe
	.align		4
        /*0010*/ 	.word	0x00000000
	.align		4
        /*0014*/ 	.word	0xfffffffd
	.align		4
        /*0018*/ 	.word	0x00000000
	.align		4
        /*001c*/ 	.word	0xfffffffc


//--------------------- .text._Z14kernelgpuUbou1IfEvPT_S1_S1_S1_S1_S1_S1_S1_S1_S1_S0_iiiiiiii --------------------------
	.section	.text._Z14kernelgpuUbou1IfEvPT_S1_S1_S1_S1_S1_S1_S1_S1_S1_S0_iiiiiiii,"ax",@progbits
	.align	128
        .global         _Z14kernelgpuUbou1IfEvPT_S1_S1_S1_S1_S1_S1_S1_S1_S1_S0_iiiiiiii
        .type           _Z14kernelgpuUbou1IfEvPT_S1_S1_S1_S1_S1_S1_S1_S1_S1_S0_iiiiiiii,@function
        .size           _Z14kernelgpuUbou1IfEvPT_S1_S1_S1_S1_S1_S1_S1_S1_S1_S0_iiiiiiii,(.L_x_4 - _Z14kernelgpuUbou1IfEvPT_S1_S1_S1_S1_S1_S1_S1_S1_S1_S0_iiiiiiii)
        .other          _Z14kernelgpuUbou1IfEvPT_S1_S1_S1_S1_S1_S1_S1_S1_S1_S0_iiiiiiii,@"STO_CUDA_ENTRY STV_DEFAULT"
_Z14kernelgpuUbou1IfEvPT_S1_S1_S1_S1_S1_S1_S1_S1_S1_S0_iiiiiiii:
.text._Z14kernelgpuUbou1IfEvPT_S1_S1_S1_S1_S1_S1_S1_S1_S1_S0_iiiiiiii:
[----:B------:R-:W-:Y:S01]  /*0000*/  LDC R1, c[0x0][0x37c] ;  /* 0x0000df00ff017b82 */ /* 0x000fe20000000800 */
[----:B------:R-:W0:Y:S07]  /*0010*/  S2R R0, SR_TID.X ;  /* 0x0000000000007919 */ /* 0x000e2e0000002100 */
[----:B------:R-:W0:Y:S01]  /*0020*/  S2UR UR4, SR_CTAID.X ;  /* 0x00000000000479c3 */ /* 0x000e220000002500 */
[----:B------:R-:W1:Y:S07]  /*0030*/  LDCU UR7, c[0x0][0x3d8] ;  /* 0x00007b00ff0777ac */ /* 0x000e6e0008000800 */
[----:B------:R-:W0:Y:S02]  /*0040*/  LDC R7, c[0x0][0x360] ;  /* 0x0000d800ff077b82 */ /* 0x000e240000000800 */
[----:B0-----:R-:W-:-:S05]  /*0050*/  IMAD R0, R7, UR4, R0 ;  /* 0x0000000407007c24 */ /* 0x001fca000f8e0200 */
[----:B-1----:R-:W-:-:S13]  /*0060*/  ISETP.GE.AND P0, PT, R0, UR7, PT ;  /* 0x0000000700007c0c */ /* 0x002fda000bf06270 */
[----:B------:R-:W-:Y:S05]  /*0070*/  @P0 EXIT ;  /* 0x000000000000094d */ /* 0x000fea0003800000 */
[----:B------:R-:W0:Y:S01]  /*0080*/  LDC.64 R2, c[0x0][0x3c8] ;  /* 0x0000f200ff027b82 */ /* 0x000e220000000a00 */
[----:B------:R-:W0:Y:S01]  /*0090*/  LDCU.64 UR4, c[0x0][0x358] ;  /* 0x00006b00ff0477ac */ /* 0x000e220008000a00 */
[----:B------:R-:W1:Y:S06]  /*00a0*/  LDCU UR6, c[0x0][0x370] ;  /* 0x00006e00ff0677ac */ /* 0x000e6c0008000800 */
[----:B------:R-:W2:Y:S01]  /*00b0*/  LDC.64 R4, c[0x0][0x380] ;  /* 0x0000e000ff047b82 */ /* 0x000ea20000000a00 */
[----:B0-----:R0:W5:Y:S01]  /*00c0*/  LDG.E R9, desc[UR4][R2.64+0x4] ;  /* 0x0000040402097981 */ /* 0x001162000c1e1900 */
[----:B-1----:R-:W-:-:S07]  /*00d0*/  IMAD R7, R7, UR6, RZ ;  /* 0x0000000607077c24 */ /* 0x002fce000f8e02ff */
.L_x_0:
[----:B0-2---:R-:W-:Y:S01]  /*00e0*/  IMAD.WIDE R2, R0, 0x4, R4 ;  /* 0x0000000400027825 */ /* 0x005fe200078e0204 */
[----:B------:R-:W-:-:S04]  /*00f0*/  IADD3 R0, PT, PT, R7, R0, RZ ;  /* 0x0000000007007210 */ /* 0x000fc80007ffe0ff */
[----:B-----5:R1:W-:Y:S01]  /*0100*/  STG.E desc[UR4][R2.64], R9 ;  /* 0x0000000902007986 */ /* 0x0203e2000c101904 */
[----:B------:R-:W-:-:S13]  /*0110*/  ISETP.GE.AND P0, PT, R0, UR7, PT ;  /* 0x0000000700007c0c */ /* 0x000fda000bf06270 */
[----:B-1----:R-:W-:Y:S05]  /*0120*/  @!P0 BRA `(.L_x_0) ;  /* 0xfffffffc00ec8947 */ /* 0x002fea000383ffff */
[----:B------:R-:W-:Y:S05]  /*0130*/  EXIT ;  /* 0x000000000000794d */ /* 0x000fea0003800000 */
.L_x_1:
[----:B------:R-:W-:-:S00]  /*0140*/  BRA `(.L_x_1) ;  /* 0xfffffffc00fc7947 */ /* 0x000fc0000383ffff */
[----:B------:R-:W-:-:S00]  /*0150*/  NOP ;  /* 0x0000000000007918 */ /* 0x000fc00000000000 */
        /* <DEDUP_REMOVED lines=10> */
.L_x_4:


//--------------------- .text._Z14kernelgpuUbou1IdEvPT_S1_S1_S1_S1_S1_S1_S1_S1_S1_S0_iiiiiiii --------------------------
	.section	.text._Z14kernelgpuUbou1IdEvPT_S1_S1_S1_S1_S1_S1_S1_S1_S1_S0_iiiiiiii,"ax",@progbits
	.align	128
        .global         _Z14kernelgpuUbou1IdEvPT_S1_S1_S1_S1_S1_S1_S1_S1_S1_S0_iiiiiiii
        .type           _Z14kernelgpuUbou1IdEvPT_S1_S1_S1_S1_S1_S1_S1_S1_S1_S0_iiiiiiii,@function
        .size           _Z14kernelgpuUbou1IdEvPT_S1_S1_S1_S1_S1_S1_S1_S1_S1_S0_iiiiiiii,(.L_x_5 - _Z14kernelgpuUbou1IdEvPT_S1_S1_S1_S1_S1_S1_S1_S1_S1_S0_iiiiiiii)
        .other          _Z14kernelgpuUbou1IdEvPT_S1_S1_S1_S1_S1_S1_S1_S1_S1_S0_iiiiiiii,@"STO_CUDA_ENTRY STV_DEFAULT"
_Z14kernelgpuUbou1IdEvPT_S1_S1_S1_S1_S1_S1_S1_S1_S1_S0_iiiiiiii:
.text._Z14kernelgpuUbou1IdEvPT_S1_S1_S1_S1_S1_S1_S1_S1_S1_S0_iiiiiiii:
        /* <DEDUP_REMOVED lines=12> */
[----:B0-----:R-:W5:Y:S01]  /*00c0*/  LDG.E.64 R2, desc[UR4][R2.64+0x8] ;  /* 0x0000080402027981 */ /* 0x001f62000c1e1b00 */
[----:B-1----:R-:W-:-:S07]  /*00d0*/  IMAD R9, R9, UR6, RZ ;  /* 0x0000000609097c24 */ /* 0x002fce000f8e02ff */
.L_x_2:
[----:B--2---:R-:W-:Y:S01]  /*00e0*/  IMAD.WIDE R4, R0, 0x8, R6 ;  /* 0x0000000800047825 */ /* 0x004fe200078e0206 */
[----:B------:R-:W-:-:S04]  /*00f0*/  IADD3 R0, PT, PT, R9, R0, RZ ;  /* 0x0000000009007210 */ /* 0x000fc80007ffe0ff */
[----:B-----5:R0:W-:Y:S01]  /*0100*/  STG.E.64 desc[UR4][R4.64], R2 ;  /* 0x0000000204007986 */ /* 0x0201e2000c101b04 */
[----:B------:R-:W-:-:S13]  /*0110*/  ISETP.GE.AND P0, PT, R0, UR7, PT ;  /* 0x0000000700007c0c */ /* 0x000fda000bf06270 */
[----:B0-----:R-:W-:Y:S05]  /*0120*/  @!P0 BRA `(.L_x_2) ;  /* 0xfffffffc00ec8947 */ /* 0x001fea000383ffff */
[----:B------:R-:W-:Y:S05]  /*0130*/  EXIT ;  /* 0x000000000000794d */ /* 0x000fea0003800000 */
.L_x_3:
        /* <DEDUP_REMOVED lines=12> */
.L_x_5:


//--------------------- .nv.shared.reserved.0     --------------------------
	.section	.nv.shared.reserved.0,"aw",@nobits
	.weak		__nv_reservedSMEM_offset_0_alias
	.size		__nv_reservedSMEM_offset_0_alias, 0, 64
	.other		__nv_reservedSMEM_offset_0_alias,@"STO_CUDA_RESERVED_SHARED STV_DEFAULT"
__nv_reservedSMEM_offset_0_alias:
	.zero		0
	.zero		64


//--------------------- .nv.constant0._Z14kernelgpuUbou1IfEvPT_S1_S1_S1_S1_S1_S1_S1_S1_S1_S0_iiiiiiii --------------------------
	.section	.nv.constant0._Z14kernelgpuUbou1IfEvPT_S1_S1_S1_S1_S1_S1_S1_S1_S1_S0_iiiiiiii,"a",@progbits
	.sectionflags	@""
	.align	4
.nv.constant0._Z14kernelgpuUbou1IfEvPT_S1_S1_S1_S1_S1_S1_S1_S1_S1_S0_iiiiiiii:
	.zero		1012


//--------------------- .nv.constant0._Z14kernelgpuUbou1IdEvPT_S1_S1_S1_S1_S1_S1_S1_S1_S1_S0_iiiiiiii --------------------------
	.section	.nv.constant0._Z14kernelgpuUbou1IdEvPT_S1_S1_S1_S1_S1_S1_S1_S1_S1_S0_iiiiiiii,"a",@progbits
	.sectionflags	@""
	.align	4
.nv.constant0._Z14kernelgpuUbou1IdEvPT_S1_S1_S1_S1_S1_S1_S1_S1_S1_S0_iiiiiiii:
	.zero		1016


//--------------------- SYMBOLS --------------------------

	.type		.nv.reservedSmem.offset0,@object
	.size		.nv.reservedSmem.offset0,0x4
